//
// Generated by NVIDIA NVVM Compiler
//
// Compiler Build ID: CL-36424714
// Cuda compilation tools, release 13.0, V13.0.88
// Based on NVVM 20.0.0
//

.version 9.0
.target sm_100
.address_size 64

	// .globl	_Z8Kernel_APiS_
// _ZZ8Kernel_APiS_E7tmp_sum has been demoted
// _ZZ14blockReduceSumiE9reduceSum has been demoted

.visible .entry _Z8Kernel_APiS_(
	.param .u64 .ptr .align 1 _Z8Kernel_APiS__param_0,
	.param .u64 .ptr .align 1 _Z8Kernel_APiS__param_1
)
{
	.reg .pred 	%p<19>;
	.reg .b32 	%r<117>;
	.reg .b64 	%rd<21>;
	// demoted variable
	.shared .align 4 .b8 _ZZ8Kernel_APiS_E7tmp_sum[1024];
	ld.param.u64 	%rd7, [_Z8Kernel_APiS__param_0];
	ld.param.u64 	%rd6, [_Z8Kernel_APiS__param_1];
	cvta.to.global.u64 	%rd1, %rd7;
	mov.u32 	%r1, %tid.x;
	mov.u32 	%r2, %ctaid.x;
	shl.b32 	%r3, %r2, 9;
	setp.gt.u32 	%p1, %r1, 511;
	mov.b32 	%r116, 0;
	@%p1 bra 	$L__BB0_7;
	mov.u32 	%r4, %ntid.x;
	add.s32 	%r5, %r1, %r4;
	max.u32 	%r46, %r5, 512;
	setp.lt.u32 	%p2, %r5, 512;
	selp.u32 	%r47, 1, 0, %p2;
	add.s32 	%r48, %r5, %r47;
	sub.s32 	%r49, %r46, %r48;
	div.u32 	%r50, %r49, %r4;
	add.s32 	%r51, %r50, %r47;
	add.s32 	%r6, %r51, 1;
	and.b32  	%r7, %r6, 3;
	setp.lt.u32 	%p3, %r51, 3;
	mov.b32 	%r116, 0;
	mov.u32 	%r112, %r1;
	@%p3 bra 	$L__BB0_4;
	shl.b32 	%r8, %r4, 2;
	add.s32 	%r108, %r5, %r3;
	add.s32 	%r105, %r1, %r3;
	shl.b32 	%r53, %r4, 1;
	add.s32 	%r107, %r105, %r53;
	mad.lo.s32 	%r106, %r4, 3, %r105;
	and.b32  	%r54, %r6, -4;
	neg.s32 	%r104, %r54;
	mov.b32 	%r116, 0;
	mov.u32 	%r112, %r1;
$L__BB0_3:
	.pragma "nounroll";
	mul.wide.u32 	%rd8, %r105, 4;
	add.s64 	%rd9, %rd1, %rd8;
	ld.global.u32 	%r55, [%rd9];
	add.s32 	%r56, %r55, %r116;
	mul.wide.u32 	%rd10, %r108, 4;
	add.s64 	%rd11, %rd1, %rd10;
	ld.global.u32 	%r57, [%rd11];
	add.s32 	%r58, %r57, %r56;
	mul.wide.u32 	%rd12, %r107, 4;
	add.s64 	%rd13, %rd1, %rd12;
	ld.global.u32 	%r59, [%rd13];
	add.s32 	%r60, %r59, %r58;
	mul.wide.u32 	%rd14, %r106, 4;
	add.s64 	%rd15, %rd1, %rd14;
	ld.global.u32 	%r61, [%rd15];
	add.s32 	%r116, %r61, %r60;
	add.s32 	%r112, %r112, %r8;
	add.s32 	%r108, %r108, %r8;
	add.s32 	%r107, %r107, %r8;
	add.s32 	%r106, %r106, %r8;
	add.s32 	%r105, %r105, %r8;
	add.s32 	%r104, %r104, 4;
	setp.ne.s32 	%p4, %r104, 0;
	@%p4 bra 	$L__BB0_3;
$L__BB0_4:
	setp.eq.s32 	%p5, %r7, 0;
	@%p5 bra 	$L__BB0_7;
	add.s32 	%r62, %r112, %r3;
	mul.wide.u32 	%rd16, %r62, 4;
	add.s64 	%rd20, %rd1, %rd16;
	mul.wide.u32 	%rd3, %r4, 4;
	neg.s32 	%r114, %r7;
$L__BB0_6:
	.pragma "nounroll";
	ld.global.u32 	%r63, [%rd20];
	add.s32 	%r116, %r63, %r116;
	add.s64 	%rd20, %rd20, %rd3;
	add.s32 	%r114, %r114, 1;
	setp.ne.s32 	%p6, %r114, 0;
	@%p6 bra 	$L__BB0_6;
$L__BB0_7:
	shl.b32 	%r64, %r1, 2;
	mov.u32 	%r65, _ZZ8Kernel_APiS_E7tmp_sum;
	add.s32 	%r37, %r65, %r64;
	st.shared.u32 	[%r37], %r116;
	bar.sync 	0;
	mov.u32 	%r38, %ntid.x;
	setp.lt.u32 	%p7, %r38, 34;
	@%p7 bra 	$L__BB0_23;
	shr.u32 	%r39, %r38, 1;
	setp.ge.u32 	%p8, %r1, %r39;
	@%p8 bra 	$L__BB0_10;
	shl.b32 	%r66, %r39, 2;
	add.s32 	%r67, %r37, %r66;
	ld.shared.u32 	%r68, [%r67];
	ld.shared.u32 	%r69, [%r37];
	add.s32 	%r70, %r69, %r68;
	st.shared.u32 	[%r37], %r70;
$L__BB0_10:
	bar.sync 	0;
	setp.lt.u32 	%p9, %r38, 68;
	@%p9 bra 	$L__BB0_23;
	shr.u32 	%r71, %r38, 2;
	setp.ge.u32 	%p10, %r1, %r71;
	@%p10 bra 	$L__BB0_13;
	and.b32  	%r72, %r38, 2044;
	add.s32 	%r73, %r37, %r72;
	ld.shared.u32 	%r74, [%r73];
	ld.shared.u32 	%r75, [%r37];
	add.s32 	%r76, %r75, %r74;
	st.shared.u32 	[%r37], %r76;
$L__BB0_13:
	bar.sync 	0;
	setp.lt.u32 	%p11, %r38, 136;
	@%p11 bra 	$L__BB0_23;
	shr.u32 	%r40, %r38, 3;
	setp.ge.u32 	%p12, %r1, %r40;
	@%p12 bra 	$L__BB0_16;
	shl.b32 	%r77, %r40, 2;
	add.s32 	%r78, %r37, %r77;
	ld.shared.u32 	%r79, [%r78];
	ld.shared.u32 	%r80, [%r37];
	add.s32 	%r81, %r80, %r79;
	st.shared.u32 	[%r37], %r81;
$L__BB0_16:
	bar.sync 	0;
	setp.lt.u32 	%p13, %r38, 272;
	@%p13 bra 	$L__BB0_23;
	shr.u32 	%r41, %r38, 4;
	setp.ge.u32 	%p14, %r1, %r41;
	@%p14 bra 	$L__BB0_19;
	shl.b32 	%r82, %r41, 2;
	add.s32 	%r83, %r37, %r82;
	ld.shared.u32 	%r84, [%r83];
	ld.shared.u32 	%r85, [%r37];
	add.s32 	%r86, %r85, %r84;
	st.shared.u32 	[%r37], %r86;
$L__BB0_19:
	bar.sync 	0;
	setp.lt.u32 	%p15, %r38, 544;
	@%p15 bra 	$L__BB0_23;
	shr.u32 	%r42, %r38, 5;
	setp.ge.u32 	%p16, %r1, %r42;
	@%p16 bra 	$L__BB0_22;
	shl.b32 	%r87, %r42, 2;
	add.s32 	%r88, %r37, %r87;
	ld.shared.u32 	%r89, [%r88];
	ld.shared.u32 	%r90, [%r37];
	add.s32 	%r91, %r90, %r89;
	st.shared.u32 	[%r37], %r91;
$L__BB0_22:
	bar.sync 	0;
$L__BB0_23:
	setp.gt.u32 	%p17, %r1, 15;
	@%p17 bra 	$L__BB0_26;
	ld.shared.u32 	%r92, [%r37+64];
	ld.shared.u32 	%r93, [%r37];
	add.s32 	%r94, %r93, %r92;
	ld.shared.u32 	%r95, [%r37+32];
	add.s32 	%r96, %r95, %r94;
	ld.shared.u32 	%r97, [%r37+16];
	add.s32 	%r98, %r97, %r96;
	ld.shared.u32 	%r99, [%r37+8];
	add.s32 	%r100, %r99, %r98;
	ld.shared.u32 	%r101, [%r37+4];
	add.s32 	%r102, %r101, %r100;
	st.shared.u32 	[%r37], %r102;
	setp.ne.s32 	%p18, %r1, 0;
	@%p18 bra 	$L__BB0_26;
	ld.shared.u32 	%r103, [_ZZ8Kernel_APiS_E7tmp_sum];
	cvta.to.global.u64 	%rd17, %rd6;
	mul.wide.u32 	%rd18, %r2, 4;
	add.s64 	%rd19, %rd17, %rd18;
	st.global.u32 	[%rd19], %r103;
$L__BB0_26:
	ret;

}
	// .globl	_Z8Kernel_BPiS_
.visible .entry _Z8Kernel_BPiS_(
	.param .u64 .ptr .align 1 _Z8Kernel_BPiS__param_0,
	.param .u64 .ptr .align 1 _Z8Kernel_BPiS__param_1
)
{
	.reg .pred 	%p<22>;
	.reg .b32 	%r<107>;
	.reg .b64 	%rd<21>;
	// demoted variable
	.shared .align 4 .b8 _ZZ14blockReduceSumiE9reduceSum[128];
	ld.param.u64 	%rd7, [_Z8Kernel_BPiS__param_0];
	ld.param.u64 	%rd6, [_Z8Kernel_BPiS__param_1];
	cvta.to.global.u64 	%rd1, %rd7;
	mov.u32 	%r1, %tid.x;
	mov.u32 	%r2, %ctaid.x;
	shl.b32 	%r3, %r2, 9;
	setp.gt.u32 	%p1, %r1, 511;
	mov.b32 	%r105, 0;
	@%p1 bra 	$L__BB1_7;
	mov.u32 	%r4, %ntid.x;
	add.s32 	%r5, %r1, %r4;
	max.u32 	%r45, %r5, 512;
	setp.lt.u32 	%p2, %r5, 512;
	selp.u32 	%r46, 1, 0, %p2;
	add.s32 	%r47, %r5, %r46;
	sub.s32 	%r48, %r45, %r47;
	div.u32 	%r49, %r48, %r4;
	add.s32 	%r50, %r49, %r46;
	add.s32 	%r6, %r50, 1;
	and.b32  	%r7, %r6, 3;
	setp.lt.u32 	%p3, %r50, 3;
	mov.b32 	%r105, 0;
	mov.u32 	%r101, %r1;
	@%p3 bra 	$L__BB1_4;
	shl.b32 	%r8, %r4, 2;
	add.s32 	%r97, %r5, %r3;
	add.s32 	%r94, %r1, %r3;
	shl.b32 	%r52, %r4, 1;
	add.s32 	%r96, %r94, %r52;
	mad.lo.s32 	%r95, %r4, 3, %r94;
	and.b32  	%r53, %r6, -4;
	neg.s32 	%r93, %r53;
	mov.b32 	%r105, 0;
	mov.u32 	%r101, %r1;
$L__BB1_3:
	.pragma "nounroll";
	mul.wide.u32 	%rd8, %r94, 4;
	add.s64 	%rd9, %rd1, %rd8;
	ld.global.u32 	%r54, [%rd9];
	add.s32 	%r55, %r54, %r105;
	mul.wide.u32 	%rd10, %r97, 4;
	add.s64 	%rd11, %rd1, %rd10;
	ld.global.u32 	%r56, [%rd11];
	add.s32 	%r57, %r56, %r55;
	mul.wide.u32 	%rd12, %r96, 4;
	add.s64 	%rd13, %rd1, %rd12;
	ld.global.u32 	%r58, [%rd13];
	add.s32 	%r59, %r58, %r57;
	mul.wide.u32 	%rd14, %r95, 4;
	add.s64 	%rd15, %rd1, %rd14;
	ld.global.u32 	%r60, [%rd15];
	add.s32 	%r105, %r60, %r59;
	add.s32 	%r101, %r101, %r8;
	add.s32 	%r97, %r97, %r8;
	add.s32 	%r96, %r96, %r8;
	add.s32 	%r95, %r95, %r8;
	add.s32 	%r94, %r94, %r8;
	add.s32 	%r93, %r93, 4;
	setp.ne.s32 	%p4, %r93, 0;
	@%p4 bra 	$L__BB1_3;
$L__BB1_4:
	setp.eq.s32 	%p5, %r7, 0;
	@%p5 bra 	$L__BB1_7;
	add.s32 	%r61, %r101, %r3;
	mul.wide.u32 	%rd16, %r61, 4;
	add.s64 	%rd20, %rd1, %rd16;
	mul.wide.u32 	%rd3, %r4, 4;
	neg.s32 	%r103, %r7;
$L__BB1_6:
	.pragma "nounroll";
	ld.global.u32 	%r62, [%rd20];
	add.s32 	%r105, %r62, %r105;
	add.s64 	%rd20, %rd20, %rd3;
	add.s32 	%r103, %r103, 1;
	setp.ne.s32 	%p6, %r103, 0;
	@%p6 bra 	$L__BB1_6;
$L__BB1_7:
	and.b32  	%r37, %r1, 31;
	shfl.sync.down.b32	%r63|%p7, %r105, 16, 31, -1;
	add.s32 	%r64, %r63, %r105;
	shfl.sync.down.b32	%r65|%p8, %r64, 8, 31, -1;
	add.s32 	%r66, %r64, %r65;
	shfl.sync.down.b32	%r67|%p9, %r66, 4, 31, -1;
	add.s32 	%r68, %r66, %r67;
	shfl.sync.down.b32	%r69|%p10, %r68, 2, 31, -1;
	add.s32 	%r70, %r68, %r69;
	shfl.sync.down.b32	%r71|%p11, %r70, 1, 31, -1;
	add.s32 	%r38, %r70, %r71;
	setp.ne.s32 	%p12, %r37, 0;
	@%p12 bra 	$L__BB1_9;
	shr.u32 	%r72, %r1, 3;
	mov.u32 	%r73, _ZZ14blockReduceSumiE9reduceSum;
	add.s32 	%r74, %r73, %r72;
	st.shared.u32 	[%r74], %r38;
$L__BB1_9:
	bar.sync 	0;
	setp.gt.u32 	%p13, %r1, 31;
	setp.lt.u32 	%p14, %r1, 32;
	mov.u32 	%r75, %ntid.x;
	shr.u32 	%r76, %r75, 5;
	setp.lt.u32 	%p15, %r37, %r76;
	shl.b32 	%r79, %r37, 2;
	mov.u32 	%r80, _ZZ14blockReduceSumiE9reduceSum;
	add.s32 	%r81, %r80, %r79;
	ld.shared.u32 	%r82, [%r81];
	selp.b32 	%r83, %r82, 0, %p15;
	selp.b32 	%r106, %r83, 0, %p14;
	@%p13 bra 	$L__BB1_11;
	shfl.sync.down.b32	%r84|%p16, %r106, 16, 31, -1;
	add.s32 	%r85, %r84, %r106;
	shfl.sync.down.b32	%r86|%p17, %r85, 8, 31, -1;
	add.s32 	%r87, %r85, %r86;
	shfl.sync.down.b32	%r88|%p18, %r87, 4, 31, -1;
	add.s32 	%r89, %r87, %r88;
	shfl.sync.down.b32	%r90|%p19, %r89, 2, 31, -1;
	add.s32 	%r91, %r89, %r90;
	shfl.sync.down.b32	%r92|%p20, %r91, 1, 31, -1;
	add.s32 	%r106, %r91, %r92;
$L__BB1_11:
	setp.ne.s32 	%p21, %r1, 0;
	@%p21 bra 	$L__BB1_13;
	cvta.to.global.u64 	%rd17, %rd6;
	mul.wide.u32 	%rd18, %r2, 4;
	add.s64 	%rd19, %rd17, %rd18;
	st.global.u32 	[%rd19], %r106;
$L__BB1_13:
	ret;

}


// ===== COMPILED SASS (sm_100) =====

	.target	sm_100

	.elftype	@"ET_EXEC"


//--------------------- .note.nv.tkinfo           --------------------------
	.section	.note.nv.tkinfo,"",@"SHT_NOTE"
	.sectionflags	@"SHF_NOTE_NV_TKINFO"
	.tkinfo
        /*0018*/ 	.word	0x00000002
        /*0030*/ 	.string	""
        /*0030*/ 	.string	"ptxas"
        /*0030*/ 	.string	"Cuda compilation tools, release 13.0, V13.0.88"
        /*0030*/ 	.string	"Build cuda_13.0.r13.0/compiler.36424714_0"
        /*0030*/ 	.string	"-arch sm_100 -m 64 "



//--------------------- .note.nv.cuinfo           --------------------------
	.section	.note.nv.cuinfo,"",@"SHT_NOTE"
	.sectionflags	@"SHF_NOTE_NV_CUINFO"
        /*0018*/ 	.short	0x0002
        /*001a*/ 	.short	0x0064
        /*001c*/ 	.short	0x0082
	.zero		2


//--------------------- .nv.info                  --------------------------
	.section	.nv.info,"",@"SHT_CUDA_INFO"
	.align	4


	//----- nvinfo : EIATTR_REGCOUNT
	.align		4
        /*0000*/ 	.byte	0x04, 0x2f
        /*0002*/ 	.short	(.L_1 - .L_0)
	.align		4
.L_0:
        /*0004*/ 	.word	index@(_Z8Kernel_APiS_)
        /*0008*/ 	.word	0x0000001c


	//----- nvinfo : EIATTR_FRAME_SIZE
	.align		4
.L_1:
        /*000c*/ 	.byte	0x04, 0x11
        /*000e*/ 	.short	(.L_3 - .L_2)
	.align		4
.L_2:
        /*0010*/ 	.word	index@(_Z8Kernel_APiS_)
        /*0014*/ 	.word	0x00000000


	//----- nvinfo : EIATTR_REGCOUNT
	.align		4
.L_3:
        /*0018*/ 	.byte	0x04, 0x2f
        /*001a*/ 	.short	(.L_5 - .L_4)
	.align		4
.L_4:
        /*001c*/ 	.word	index@(_Z8Kernel_BPiS_)
        /*0020*/ 	.word	0x0000001c


	//----- nvinfo : EIATTR_FRAME_SIZE
	.align		4
.L_5:
        /*0024*/ 	.byte	0x04, 0x11
        /*0026*/ 	.short	(.L_7 - .L_6)
	.align		4
.L_6:
        /*0028*/ 	.word	index@(_Z8Kernel_BPiS_)
        /*002c*/ 	.word	0x00000000


	//----- nvinfo : EIATTR_MIN_STACK_SIZE
	.align		4
.L_7:
        /*0030*/ 	.byte	0x04, 0x12
        /*0032*/ 	.short	(.L_9 - .L_8)
	.align		4
.L_8:
        /*0034*/ 	.word	index@(_Z8Kernel_BPiS_)
        /*0038*/ 	.word	0x00000000


	//----- nvinfo : EIATTR_MIN_STACK_SIZE
	.align		4
.L_9:
        /*003c*/ 	.byte	0x04, 0x12
        /*003e*/ 	.short	(.L_11 - .L_10)
	.align		4
.L_10:
        /*0040*/ 	.word	index@(_Z8Kernel_APiS_)
        /*0044*/ 	.word	0x00000000
.L_11:


//--------------------- .nv.compat                --------------------------
	.section	.nv.compat,"",@"SHT_CUDA_COMPAT_INFO"
	.align	4
        /*0000*/ 	.byte	0x02, 0x09, 0x00, 0x00, 0x02, 0x02, 0x01, 0x00, 0x02, 0x05, 0x05, 0x00, 0x03, 0x07, 0x01, 0x01
        /*0010*/ 	.byte	0x02, 0x03, 0x00, 0x00, 0x02, 0x06, 0x01, 0x00, 0x04, 0x0b, 0x08, 0x00, 0x09, 0x00, 0x00, 0x00
        /*0020*/ 	.byte	0x00, 0x00, 0x00, 0x00


//--------------------- .nv.info._Z8Kernel_BPiS_  --------------------------
	.section	.nv.info._Z8Kernel_BPiS_,"",@"SHT_CUDA_INFO"
	.sectionflags	@""
	.align	4


	//----- nvinfo : EIATTR_CUDA_API_VERSION
	.align		4
        /*0000*/ 	.byte	0x04, 0x37
        /*0002*/ 	.short	(.L_13 - .L_12)
.L_12:
        /*0004*/ 	.word	0x00000082


	//----- nvinfo : EIATTR_KPARAM_INFO
	.align		4
.L_13:
        /*0008*/ 	.byte	0x04, 0x17
        /*000a*/ 	.short	(.L_15 - .L_14)
.L_14:
        /*000c*/ 	.word	0x00000000
        /*0010*/ 	.short	0x0001
        /*0012*/ 	.short	0x0008
        /*0014*/ 	.byte	0x00, 0xf5, 0x21, 0x00


	//----- nvinfo : EIATTR_KPARAM_INFO
	.align		4
.L_15:
        /*0018*/ 	.byte	0x04, 0x17
        /*001a*/ 	.short	(.L_17 - .L_16)
.L_16:
        /*001c*/ 	.word	0x00000000
        /*0020*/ 	.short	0x0000
        /*0022*/ 	.short	0x0000
        /*0024*/ 	.byte	0x00, 0xf5, 0x21, 0x00


	//----- nvinfo : EIATTR_SPARSE_MMA_MASK
	.align		4
.L_17:
        /*0028*/ 	.byte	0x03, 0x50
        /*002a*/ 	.short	0x0000


	//----- nvinfo : EIATTR_MAXREG_COUNT
	.align		4
        /*002c*/ 	.byte	0x03, 0x1b
        /*002e*/ 	.short	0x00ff


	//----- nvinfo : EIATTR_NUM_BARRIERS
	.align		4
        /*0030*/ 	.byte	0x02, 0x4c
        /*0032*/ 	.byte	0x01
	.zero		1


	//----- nvinfo : EIATTR_MERCURY_ISA_VERSION
	.align		4
        /*0034*/ 	.byte	0x03, 0x5f
        /*0036*/ 	.short	0x0101


	//----- nvinfo : EIATTR_COOP_GROUP_MASK_REGIDS
	.align		4
        /*0038*/ 	.byte	0x04, 0x29
        /*003a*/ 	.short	(.L_19 - .L_18)


	//   ....[0]....
.L_18:
        /*003c*/ 	.word	0xffffffff


	//   ....[1]....
        /*0040*/ 	.word	0xffffffff


	//   ....[2]....
        /*0044*/ 	.word	0xffffffff


	//   ....[3]....
        /*0048*/ 	.word	0xffffffff


	//   ....[4]....
        /*004c*/ 	.word	0xffffffff


	//   ....[5]....
        /*0050*/ 	.word	0xffffffff


	//   ....[6]....
        /*0054*/ 	.word	0xffffffff


	//   ....[7]....
        /*0058*/ 	.word	0xffffffff


	//   ....[8]....
        /*005c*/ 	.word	0xffffffff


	//   ....[9]....
        /*0060*/ 	.word	0xffffffff


	//   ....[10]....
        /*0064*/ 	.word	0x05000008


	//   ....[11]....
        /*0068*/ 	.word	0x05000008


	//   ....[12]....
        /*006c*/ 	.word	0x05000008


	//   ....[13]....
        /*0070*/ 	.word	0x05000008


	//   ....[14]....
        /*0074*/ 	.word	0x05000008


	//----- nvinfo : EIATTR_COOP_GROUP_INSTR_OFFSETS
	.align		4
.L_19:
        /*0078*/ 	.byte	0x04, 0x28
        /*007a*/ 	.short	(.L_21 - .L_20)


	//   ....[0]....
.L_20:
        /*007c*/ 	.word	0x00000510


	//   ....[1]....
        /*0080*/ 	.word	0x00000580


	//   ....[2]....
        /*0084*/ 	.word	0x000005a0


	//   ....[3]....
        /*0088*/ 	.word	0x000005c0


	//   ....[4]....
        /*008c*/ 	.word	0x000005f0


	//   ....[5]....
        /*0090*/ 	.word	0x000006f0


	//   ....[6]....
        /*0094*/ 	.word	0x00000710


	//   ....[7]....
        /*0098*/ 	.word	0x00000730


	//   ....[8]....
        /*009c*/ 	.word	0x00000750


	//   ....[9]....
        /*00a0*/ 	.word	0x00000770


	//   ....[10]....
        /*00a4*/ 	.word	0x00000840


	//   ....[11]....
        /*00a8*/ 	.word	0x000008b0


	//   ....[12]....
        /*00ac*/ 	.word	0x00000920


	//   ....[13]....
        /*00b0*/ 	.word	0x00000990


	//   ....[14]....
        /*00b4*/ 	.word	0x00000a00


	//----- nvinfo : EIATTR_VRC_CTA_INIT_COUNT
	.align		4
.L_21:
        /*00b8*/ 	.byte	0x02, 0x4a
	.zero		1
	.zero		1


	//----- nvinfo : EIATTR_EXIT_INSTR_OFFSETS
	.align		4
        /*00bc*/ 	.byte	0x04, 0x1c
        /*00be*/ 	.short	(.L_23 - .L_22)


	//   ....[0]....
.L_22:
        /*00c0*/ 	.word	0x000007b0


	//   ....[1]....
        /*00c4*/ 	.word	0x000007f0


	//----- nvinfo : EIATTR_CRS_STACK_SIZE
	.align		4
.L_23:
        /*00c8*/ 	.byte	0x04, 0x1e
        /*00ca*/ 	.short	(.L_25 - .L_24)
.L_24:
        /*00cc*/ 	.word	0x00000000


	//----- nvinfo : EIATTR_CBANK_PARAM_SIZE
	.align		4
.L_25:
        /*00d0*/ 	.byte	0x03, 0x19
        /*00d2*/ 	.short	0x0010


	//----- nvinfo : EIATTR_PARAM_CBANK
	.align		4
        /*00d4*/ 	.byte	0x04, 0x0a
        /*00d6*/ 	.short	(.L_27 - .L_26)
	.align		4
.L_26:
        /*00d8*/ 	.word	index@(.nv.constant0._Z8Kernel_BPiS_)
        /*00dc*/ 	.short	0x0380
        /*00de*/ 	.short	0x0010


	//----- nvinfo : EIATTR_SW_WAR
	.align		4
.L_27:
        /*00e0*/ 	.byte	0x04, 0x36
        /*00e2*/ 	.short	(.L_29 - .L_28)
.L_28:
        /*00e4*/ 	.word	0x00000008
.L_29:


//--------------------- .nv.info._Z8Kernel_APiS_  --------------------------
	.section	.nv.info._Z8Kernel_APiS_,"",@"SHT_CUDA_INFO"
	.sectionflags	@""
	.align	4


	//----- nvinfo : EIATTR_CUDA_API_VERSION
	.align		4
        /*0000*/ 	.byte	0x04, 0x37
        /*0002*/ 	.short	(.L_31 - .L_30)
.L_30:
        /*0004*/ 	.word	0x00000082


	//----- nvinfo : EIATTR_KPARAM_INFO
	.align		4
.L_31:
        /*0008*/ 	.byte	0x04, 0x17
        /*000a*/ 	.short	(.L_33 - .L_32)
.L_32:
        /*000c*/ 	.word	0x00000000
        /*0010*/ 	.short	0x0001
        /*0012*/ 	.short	0x0008
        /*0014*/ 	.byte	0x00, 0xf5, 0x21, 0x00


	//----- nvinfo : EIATTR_KPARAM_INFO
	.align		4
.L_33:
        /*0018*/ 	.byte	0x04, 0x17
        /*001a*/ 	.short	(.L_35 - .L_34)
.L_34:
        /*001c*/ 	.word	0x00000000
        /*0020*/ 	.short	0x0000
        /*0022*/ 	.short	0x0000
        /*0024*/ 	.byte	0x00, 0xf5, 0x21, 0x00


	//----- nvinfo : EIATTR_SPARSE_MMA_MASK
	.align		4
.L_35:
        /*0028*/ 	.byte	0x03, 0x50
        /*002a*/ 	.short	0x0000


	//----- nvinfo : EIATTR_MAXREG_COUNT
	.align		4
        /*002c*/ 	.byte	0x03, 0x1b
        /*002e*/ 	.short	0x00ff


	//----- nvinfo : EIATTR_NUM_BARRIERS
	.align		4
        /*0030*/ 	.byte	0x02, 0x4c
        /*0032*/ 	.byte	0x01
	.zero		1


	//----- nvinfo : EIATTR_MERCURY_ISA_VERSION
	.align		4
        /*0034*/ 	.byte	0x03, 0x5f
        /*0036*/ 	.short	0x0101


	//----- nvinfo : EIATTR_VRC_CTA_INIT_COUNT
	.align		4
        /*0038*/ 	.byte	0x02, 0x4a
	.zero		1
	.zero		1


	//----- nvinfo : EIATTR_EXIT_INSTR_OFFSETS
	.align		4
        /*003c*/ 	.byte	0x04, 0x1c
        /*003e*/ 	.short	(.L_37 - .L_36)


	//   ....[0]....
.L_36:
        /*0040*/ 	.word	0x000008c0


	//   ....[1]....
        /*0044*/ 	.word	0x00000980


	//   ....[2]....
        /*0048*/ 	.word	0x000009d0


	//----- nvinfo : EIATTR_CRS_STACK_SIZE
	.align		4
.L_37:
        /*004c*/ 	.byte	0x04, 0x1e
        /*004e*/ 	.short	(.L_39 - .L_38)
.L_38:
        /*0050*/ 	.word	0x00000000


	//----- nvinfo : EIATTR_CBANK_PARAM_SIZE
	.align		4
.L_39:
        /*0054*/ 	.byte	0x03, 0x19
        /*0056*/ 	.short	0x0010


	//----- nvinfo : EIATTR_PARAM_CBANK
	.align		4
        /*0058*/ 	.byte	0x04, 0x0a
        /*005a*/ 	.short	(.L_41 - .L_40)
	.align		4
.L_40:
        /*005c*/ 	.word	index@(.nv.constant0._Z8Kernel_APiS_)
        /*0060*/ 	.short	0x0380
        /*0062*/ 	.short	0x0010


	//----- nvinfo : EIATTR_SW_WAR
	.align		4
.L_41:
        /*0064*/ 	.byte	0x04, 0x36
        /*0066*/ 	.short	(.L_43 - .L_42)
.L_42:
        /*0068*/ 	.word	0x00000008
.L_43:


//--------------------- .nv.callgraph             --------------------------
	.section	.nv.callgraph,"",@"SHT_CUDA_CALLGRAPH"
	.align	4
	.sectionentsize	8
	.align		4
        /*0000*/ 	.word	0x00000000
	.align		4
        /*0004*/ 	.word	0xffffffff
	.align		4
        /*0008*/ 	.word	0x00000000
	.align		4
        /*000c*/ 	.word	0xfffffffe
	.align		4
        /*0010*/ 	.word	0x00000000
	.align		4
        /*0014*/ 	.word	0xfffffffd
	.align		4
        /*0018*/ 	.word	0x00000000
	.align		4
        /*001c*/ 	.word	0xfffffffc


//--------------------- .text._Z8Kernel_BPiS_     --------------------------
	.section	.text._Z8Kernel_BPiS_,"ax",@progbits
	.align	128
        .global         _Z8Kernel_BPiS_
        .type           _Z8Kernel_BPiS_,@function
        .size           _Z8Kernel_BPiS_,(.L_x_24 - _Z8Kernel_BPiS_)
        .other          _Z8Kernel_BPiS_,@"STO_CUDA_ENTRY STV_DEFAULT"
_Z8Kernel_BPiS_:
.text._Z8Kernel_BPiS_:
[----:B------:R-:W-:Y:S01]  /*0000*/  LDC R1, c[0x0][0x37c] ;  /* 0x0000df00ff017b82 */ /* 0x000fe20000000800 */
[----:B------:R-:W0:Y:S01]  /*0010*/  S2R R3, SR_TID.X ;  /* 0x0000000000037919 */ /* 0x000e220000002100 */
[----:B------:R-:W1:Y:S01]  /*0020*/  LDCU.64 UR6, c[0x0][0x358] ;  /* 0x00006b00ff0677ac */ /* 0x000e620008000a00 */
[----:B------:R-:W-:Y:S01]  /*0030*/  BSSY.RECONVERGENT B0, `(.L_x_0) ;  /* 0x000004d000007945 */ /* 0x000fe20003800200 */
[----:B------:R-:W-:Y:S01]  /*0040*/  IMAD.MOV.U32 R14, RZ, RZ, RZ ;  /* 0x000000ffff0e7224 */ /* 0x000fe200078e00ff */
[----:B------:R-:W2:Y:S01]  /*0050*/  S2R R0, SR_CTAID.X ;  /* 0x0000000000007919 */ /* 0x000ea20000002500 */
[----:B0-----:R-:W-:-:S13]  /*0060*/  ISETP.GT.U32.AND P0, PT, R3, 0x1ff, PT ;  /* 0x000001ff0300780c */ /* 0x001fda0003f04070 */
[----:B-12---:R-:W-:Y:S05]  /*0070*/  @P0 BRA `(.L_x_1) ;  /* 0x0000000400200947 */ /* 0x006fea0003800000 */
[----:B------:R-:W0:Y:S01]  /*0080*/  LDC R2, c[0x0][0x360] ;  /* 0x0000d800ff027b82 */ /* 0x000e220000000800 */
[----:B------:R-:W-:Y:S01]  /*0090*/  BSSY.RECONVERGENT B1, `(.L_x_2) ;  /* 0x000003b000017945 */ /* 0x000fe20003800200 */
[----:B------:R-:W-:Y:S02]  /*00a0*/  HFMA2 R14, -RZ, RZ, 0, 0 ;  /* 0x00000000ff0e7431 */ /* 0x000fe400000001ff */
[----:B------:R-:W-:Y:S01]  /*00b0*/  IMAD.MOV.U32 R17, RZ, RZ, R3 ;  /* 0x000000ffff117224 */ /* 0x000fe200078e0003 */
[----:B0-----:R-:W0:Y:S01]  /*00c0*/  I2F.U32.RP R9, R2 ;  /* 0x0000000200097306 */ /* 0x001e220000209000 */
[----:B------:R-:W-:Y:S01]  /*00d0*/  IMAD.IADD R7, R3, 0x1, R2 ;  /* 0x0000000103077824 */ /* 0x000fe200078e0202 */
[----:B------:R-:W-:-:S04]  /*00e0*/  ISETP.NE.U32.AND P2, PT, R2, RZ, PT ;  /* 0x000000ff0200720c */ /* 0x000fc80003f45070 */
[C---:B------:R-:W-:Y:S02]  /*00f0*/  ISETP.GE.U32.AND P0, PT, R7.reuse, 0x200, PT ;  /* 0x000002000700780c */ /* 0x040fe40003f06070 */
[----:B------:R-:W-:Y:S02]  /*0100*/  VIMNMX.U32 R6, PT, PT, R7, 0x200, !PT ;  /* 0x0000020007067848 */ /* 0x000fe40007fe0000 */
[----:B------:R-:W-:Y:S01]  /*0110*/  SEL R8, RZ, 0x1, P0 ;  /* 0x00000001ff087807 */ /* 0x000fe20000000000 */
[----:B0-----:R-:W0:Y:S02]  /*0120*/  MUFU.RCP R9, R9 ;  /* 0x0000000900097308 */ /* 0x001e240000001000 */
[----:B0-----:R-:W-:-:S06]  /*0130*/  VIADD R4, R9, 0xffffffe ;  /* 0x0ffffffe09047836 */ /* 0x001fcc0000000000 */
[----:B------:R0:W1:Y:S02]  /*0140*/  F2I.FTZ.U32.TRUNC.NTZ R5, R4 ;  /* 0x0000000400057305 */ /* 0x000064000021f000 */
[----:B0-----:R-:W-:Y:S01]  /*0150*/  IMAD.MOV.U32 R4, RZ, RZ, RZ ;  /* 0x000000ffff047224 */ /* 0x001fe200078e00ff */
[----:B-1----:R-:W-:-:S05]  /*0160*/  IADD3 R11, PT, PT, RZ, -R5, RZ ;  /* 0x80000005ff0b7210 */ /* 0x002fca0007ffe0ff */
[----:B------:R-:W-:-:S04]  /*0170*/  IMAD R11, R11, R2, RZ ;  /* 0x000000020b0b7224 */ /* 0x000fc800078e02ff */
[----:B------:R-:W-:Y:S01]  /*0180*/  IMAD.HI.U32 R10, R5, R11, R4 ;  /* 0x0000000b050a7227 */ /* 0x000fe200078e0004 */
[----:B------:R-:W-:-:S05]  /*0190*/  IADD3 R5, PT, PT, R6, -R7, -R8 ;  /* 0x8000000706057210 */ /* 0x000fca0007ffe808 */
[----:B------:R-:W-:-:S05]  /*01a0*/  IMAD.HI.U32 R9, R10, R5, RZ ;  /* 0x000000050a097227 */ /* 0x000fca00078e00ff */
[----:B------:R-:W-:-:S05]  /*01b0*/  IADD3 R4, PT, PT, -R9, RZ, RZ ;  /* 0x000000ff09047210 */ /* 0x000fca0007ffe1ff */
[----:B------:R-:W-:-:S05]  /*01c0*/  IMAD R5, R2, R4, R5 ;  /* 0x0000000402057224 */ /* 0x000fca00078e0205 */
[----:B------:R-:W-:-:S13]  /*01d0*/  ISETP.GE.U32.AND P0, PT, R5, R2, PT ;  /* 0x000000020500720c */ /* 0x000fda0003f06070 */
[----:B------:R-:W-:Y:S02]  /*01e0*/  @P0 IMAD.IADD R5, R5, 0x1, -R2 ;  /* 0x0000000105050824 */ /* 0x000fe400078e0a02 */
[----:B------:R-:W-:-:S03]  /*01f0*/  @P0 VIADD R9, R9, 0x1 ;  /* 0x0000000109090836 */ /* 0x000fc60000000000 */
[----:B------:R-:W-:-:S13]  /*0200*/  ISETP.GE.U32.AND P1, PT, R5, R2, PT ;  /* 0x000000020500720c */ /* 0x000fda0003f26070 */
[----:B------:R-:W-:Y:S02]  /*0210*/  @P1 IADD3 R9, PT, PT, R9, 0x1, RZ ;  /* 0x0000000109091810 */ /* 0x000fe40007ffe0ff */
[----:B------:R-:W-:-:S05]  /*0220*/  @!P2 LOP3.LUT R9, RZ, R2, RZ, 0x33, !PT ;  /* 0x00000002ff09a212 */ /* 0x000fca00078e33ff */
[----:B------:R-:W-:-:S04]  /*0230*/  IMAD.IADD R8, R8, 0x1, R9 ;  /* 0x0000000108087824 */ /* 0x000fc800078e0209 */
[C---:B------:R-:W-:Y:S01]  /*0240*/  VIADD R6, R8.reuse, 0x1 ;  /* 0x0000000108067836 */ /* 0x040fe20000000000 */
[----:B------:R-:W-:-:S04]  /*0250*/  ISETP.GE.U32.AND P0, PT, R8, 0x3, PT ;  /* 0x000000030800780c */ /* 0x000fc80003f06070 */
[----:B------:R-:W-:-:S04]  /*0260*/  LOP3.LUT R15, R6, 0x3, RZ, 0xc0, !PT ;  /* 0x00000003060f7812 */ /* 0x000fc800078ec0ff */
[----:B------:R-:W-:-:S05]  /*0270*/  ISETP.NE.AND P1, PT, R15, RZ, PT ;  /* 0x000000ff0f00720c */ /* 0x000fca0003f25270 */
[----:B------:R-:W-:Y:S08]  /*0280*/  @!P0 BRA `(.L_x_3) ;  /* 0x00000000006c8947 */ /* 0x000ff00003800000 */
[----:B------:R-:W0:Y:S01]  /*0290*/  LDC.64 R4, c[0x0][0x380] ;  /* 0x0000e000ff047b82 */ /* 0x000e220000000a00 */
[C---:B------:R-:W-:Y:S01]  /*02a0*/  LEA R21, R0.reuse, R3, 0x9 ;  /* 0x0000000300157211 */ /* 0x040fe200078e48ff */
[----:B------:R-:W-:Y:S01]  /*02b0*/  IMAD R19, R0, 0x200, R7 ;  /* 0x0000020000137824 */ /* 0x000fe200078e0207 */
[----:B------:R-:W-:Y:S01]  /*02c0*/  LOP3.LUT R6, R6, 0xfffffffc, RZ, 0xc0, !PT ;  /* 0xfffffffc06067812 */ /* 0x000fe200078ec0ff */
[----:B------:R-:W-:Y:S02]  /*02d0*/  IMAD.MOV.U32 R14, RZ, RZ, RZ ;  /* 0x000000ffff0e7224 */ /* 0x000fe400078e00ff */
[----:B------:R-:W-:Y:S01]  /*02e0*/  IMAD.MOV.U32 R17, RZ, RZ, R3 ;  /* 0x000000ffff117224 */ /* 0x000fe200078e0003 */
[----:B------:R-:W-:Y:S01]  /*02f0*/  IADD3 R16, PT, PT, -R6, RZ, RZ ;  /* 0x000000ff06107210 */ /* 0x000fe20007ffe1ff */
[C-C-:B------:R-:W-:Y:S02]  /*0300*/  IMAD R23, R2.reuse, 0x2, R21.reuse ;  /* 0x0000000202177824 */ /* 0x140fe400078e0215 */
[----:B------:R-:W-:-:S07]  /*0310*/  IMAD R25, R2, 0x3, R21 ;  /* 0x0000000302197824 */ /* 0x000fce00078e0215 */
.L_x_4:
[----:B0-----:R-:W-:-:S04]  /*0320*/  IMAD.WIDE.U32 R10, R21, 0x4, R4 ;  /* 0x00000004150a7825 */ /* 0x001fc800078e0004 */
[--C-:B------:R-:W-:Y:S02]  /*0330*/  IMAD.WIDE.U32 R6, R19, 0x4, R4.reuse ;  /* 0x0000000413067825 */ /* 0x100fe400078e0004 */
[----:B------:R-:W2:Y:S02]  /*0340*/  LDG.E R11, desc[UR6][R10.64] ;  /* 0x000000060a0b7981 */ /* 0x000ea4000c1e1900 */
[--C-:B------:R-:W-:Y:S02]  /*0350*/  IMAD.WIDE.U32 R8, R23, 0x4, R4.reuse ;  /* 0x0000000417087825 */ /* 0x100fe400078e0004 */
[----:B------:R-:W2:Y:S02]  /*0360*/  LDG.E R6, desc[UR6][R6.64] ;  /* 0x0000000606067981 */ /* 0x000ea4000c1e1900 */
[----:B------:R-:W-:Y:S02]  /*0370*/  IMAD.WIDE.U32 R12, R25, 0x4, R4 ;  /* 0x00000004190c7825 */ /* 0x000fe400078e0004 */
[----:B------:R-:W3:Y:S04]  /*0380*/  LDG.E R9, desc[UR6][R8.64] ;  /* 0x0000000608097981 */ /* 0x000ee8000c1e1900 */
[----:B------:R-:W3:Y:S01]  /*0390*/  LDG.E R12, desc[UR6][R12.64] ;  /* 0x000000060c0c7981 */ /* 0x000ee2000c1e1900 */
[----:B------:R-:W-:-:S05]  /*03a0*/  VIADD R16, R16, 0x4 ;  /* 0x0000000410107836 */ /* 0x000fca0000000000 */
[----:B------:R-:W-:Y:S01]  /*03b0*/  ISETP.NE.AND P0, PT, R16, RZ, PT ;  /* 0x000000ff1000720c */ /* 0x000fe20003f05270 */
[C---:B------:R-:W-:Y:S01]  /*03c0*/  IMAD R19, R2.reuse, 0x4, R19 ;  /* 0x0000000402137824 */ /* 0x040fe200078e0213 */
[C---:B------:R-:W-:Y:S01]  /*03d0*/  LEA R17, R2.reuse, R17, 0x2 ;  /* 0x0000001102117211 */ /* 0x040fe200078e10ff */
[C---:B------:R-:W-:Y:S01]  /*03e0*/  IMAD R23, R2.reuse, 0x4, R23 ;  /* 0x0000000402177824 */ /* 0x040fe200078e0217 */
[C---:B------:R-:W-:Y:S01]  /*03f0*/  LEA R25, R2.reuse, R25, 0x2 ;  /* 0x0000001902197211 */ /* 0x040fe200078e10ff */
[----:B------:R-:W-:Y:S01]  /*0400*/  IMAD R21, R2, 0x4, R21 ;  /* 0x0000000402157824 */ /* 0x000fe200078e0215 */
[----:B--2---:R-:W-:-:S04]  /*0410*/  IADD3 R14, PT, PT, R6, R11, R14 ;  /* 0x0000000b060e7210 */ /* 0x004fc80007ffe00e */
[----:B---3--:R-:W-:-:S03]  /*0420*/  IADD3 R14, PT, PT, R12, R9, R14 ;  /* 0x000000090c0e7210 */ /* 0x008fc60007ffe00e */
[----:B------:R-:W-:Y:S05]  /*0430*/  @P0 BRA `(.L_x_4) ;  /* 0xfffffffc00b80947 */ /* 0x000fea000383ffff */
.L_x_3:
[----:B------:R-:W-:Y:S05]  /*0440*/  BSYNC.RECONVERGENT B1 ;  /* 0x0000000000017941 */ /* 0x000fea0003800200 */
.L_x_2:
[----:B------:R-:W-:Y:S05]  /*0450*/  @!P1 BRA `(.L_x_1) ;  /* 0x0000000000289947 */ /* 0x000fea0003800000 */
[----:B------:R-:W0:Y:S01]  /*0460*/  LDC.64 R4, c[0x0][0x380] ;  /* 0x0000e000ff047b82 */ /* 0x000e220000000a00 */
[----:B------:R-:W-:Y:S01]  /*0470*/  IMAD R7, R0, 0x200, R17 ;  /* 0x0000020000077824 */ /* 0x000fe200078e0211 */
[----:B------:R-:W-:-:S03]  /*0480*/  IADD3 R15, PT, PT, -R15, RZ, RZ ;  /* 0x000000ff0f0f7210 */ /* 0x000fc60007ffe1ff */
[----:B0-----:R-:W-:-:S07]  /*0490*/  IMAD.WIDE.U32 R4, R7, 0x4, R4 ;  /* 0x0000000407047825 */ /* 0x001fce00078e0004 */
.L_x_5:
[----:B------:R0:W2:Y:S01]  /*04a0*/  LDG.E R7, desc[UR6][R4.64] ;  /* 0x0000000604077981 */ /* 0x0000a2000c1e1900 */
[----:B------:R-:W-:-:S05]  /*04b0*/  VIADD R15, R15, 0x1 ;  /* 0x000000010f0f7836 */ /* 0x000fca0000000000 */
[----:B------:R-:W-:Y:S01]  /*04c0*/  ISETP.NE.AND P0, PT, R15, RZ, PT ;  /* 0x000000ff0f00720c */ /* 0x000fe20003f05270 */
[----:B0-----:R-:W-:-:S04]  /*04d0*/  IMAD.WIDE.U32 R4, R2, 0x4, R4 ;  /* 0x0000000402047825 */ /* 0x001fc800078e0004 */
[----:B--2---:R-:W-:-:S08]  /*04e0*/  IMAD.IADD R14, R7, 0x1, R14 ;  /* 0x00000001070e7824 */ /* 0x004fd000078e020e */
[----:B------:R-:W-:Y:S05]  /*04f0*/  @P0 BRA `(.L_x_5) ;  /* 0xfffffffc00e80947 */ /* 0x000fea000383ffff */
.L_x_1:
[----:B------:R-:W-:Y:S05]  /*0500*/  BSYNC.RECONVERGENT B0 ;  /* 0x0000000000007941 */ /* 0x000fea0003800200 */
.L_x_0:
[----:B------:R-:W0:Y:S01]  /*0510*/  SHFL.DOWN PT, R5, R14, 0x10, 0x1f ;  /* 0x0a001f000e057f89 */ /* 0x000e2200000e0000 */
[----:B------:R-:W1:Y:S01]  /*0520*/  S2UR UR5, SR_CgaCtaId ;  /* 0x00000000000579c3 */ /* 0x000e620000008800 */
[----:B------:R-:W-:Y:S01]  /*0530*/  UMOV UR4, 0x400 ;  /* 0x0000040000047882 */ /* 0x000fe20000000000 */
[----:B------:R-:W-:Y:S01]  /*0540*/  ISETP.GT.U32.AND P2, PT, R3, 0x1f, PT ;  /* 0x0000001f0300780c */ /* 0x000fe20003f44070 */
[----:B------:R-:W-:Y:S01]  /*0550*/  BSSY B0, `(.L_x_6) ;  /* 0x0000024000007945 */ /* 0x000fe20003800000 */
[----:B0-----:R-:W-:Y:S01]  /*0560*/  IADD3 R5, PT, PT, R5, R14, RZ ;  /* 0x0000000e05057210 */ /* 0x001fe20007ffe0ff */
[----:B-1----:R-:W-:-:S04]  /*0570*/  ULEA UR4, UR5, UR4, 0x18 ;  /* 0x0000000405047291 */ /* 0x002fc8000f8ec0ff */
[----:B------:R-:W0:Y:S02]  /*0580*/  SHFL.DOWN PT, R2, R5, 0x8, 0x1f ;  /* 0x09001f0005027f89 */ /* 0x000e2400000e0000 */
[----:B0-----:R-:W-:-:S05]  /*0590*/  IMAD.IADD R4, R5, 0x1, R2 ;  /* 0x0000000105047824 */ /* 0x001fca00078e0202 */
[----:B------:R-:W0:Y:S02]  /*05a0*/  SHFL.DOWN PT, R7, R4, 0x4, 0x1f ;  /* 0x08801f0004077f89 */ /* 0x000e2400000e0000 */
[----:B0-----:R-:W-:-:S05]  /*05b0*/  IMAD.IADD R7, R4, 0x1, R7 ;  /* 0x0000000104077824 */ /* 0x001fca00078e0207 */
[----:B------:R-:W0:Y:S02]  /*05c0*/  SHFL.DOWN PT, R2, R7, 0x2, 0x1f ;  /* 0x08401f0007027f89 */ /* 0x000e2400000e0000 */
[----:B0-----:R-:W-:Y:S02]  /*05d0*/  IADD3 R6, PT, PT, R7, R2, RZ ;  /* 0x0000000207067210 */ /* 0x001fe40007ffe0ff */
[----:B------:R-:W-:-:S03]  /*05e0*/  LOP3.LUT P0, R2, R3, 0x1f, RZ, 0xc0, !PT ;  /* 0x0000001f03027812 */ /* 0x000fc6000780c0ff */
[----:B------:R-:W0:Y:S01]  /*05f0*/  SHFL.DOWN PT, R9, R6, 0x1, 0x1f ;  /* 0x08201f0006097f89 */ /* 0x000e2200000e0000 */
[----:B------:R-:W-:-:S09]  /*0600*/  LEA R4, R2, UR4, 0x2 ;  /* 0x0000000402047c11 */ /* 0x000fd2000f8e10ff */
[----:B------:R-:W-:Y:S01]  /*0610*/  @!P0 LEA.HI R5, R3, UR4, RZ, 0x1d ;  /* 0x0000000403058c11 */ /* 0x000fe2000f8fe8ff */
[----:B------:R-:W1:Y:S01]  /*0620*/  LDCU UR4, c[0x0][0x360] ;  /* 0x00006c00ff0477ac */ /* 0x000e620008000800 */
[----:B0-----:R-:W-:-:S05]  /*0630*/  IMAD.IADD R8, R6, 0x1, R9 ;  /* 0x0000000106087824 */ /* 0x001fca00078e0209 */
[----:B------:R-:W-:Y:S01]  /*0640*/  @!P0 STS [R5], R8 ;  /* 0x0000000805008388 */ /* 0x000fe20000000800 */
[----:B-1----:R-:W-:Y:S01]  /*0650*/  USHF.R.U32.HI UR4, URZ, 0x5, UR4 ;  /* 0x00000005ff047899 */ /* 0x002fe20008011604 */
[----:B------:R-:W-:Y:S01]  /*0660*/  BAR.SYNC.DEFER_BLOCKING 0x0 ;  /* 0x0000000000007b1d */ /* 0x000fe20000010000 */
[----:B------:R-:W-:-:S04]  /*0670*/  ISETP.GE.U32.AND P0, PT, R3, 0x20, PT ;  /* 0x000000200300780c */ /* 0x000fc80003f06070 */
[----:B------:R-:W-:Y:S01]  /*0680*/  ISETP.GE.U32.AND P1, PT, R2, UR4, PT ;  /* 0x0000000402007c0c */ /* 0x000fe2000bf26070 */
[----:B------:R-:W0:Y:S03]  /*0690*/  LDS R4, [R4] ;  /* 0x0000000004047984 */ /* 0x000e260000000800 */
[----:B0-----:R-:W-:-:S04]  /*06a0*/  SEL R2, R4, RZ, !P1 ;  /* 0x000000ff04027207 */ /* 0x001fc80004800000 */
[----:B------:R-:W-:Y:S01]  /*06b0*/  SEL R7, R2, RZ, !P0 ;  /* 0x000000ff02077207 */ /* 0x000fe20004000000 */
[----:B------:R-:W-:Y:S06]  /*06c0*/  @P2 BRA `(.L_x_7) ;  /* 0x0000000000302947 */ /* 0x000fec0003800000 */
[----:B------:R-:W-:-:S03]  /*06d0*/  UMOV UR4, 0xffffffff ;  /* 0xffffffff00047882 */ /* 0x000fc60000000000 */
[----:B------:R-:W-:Y:S05]  /*06e0*/  BRA.DIV UR4, `(.L_x_8) ;  /* 0x0000000204447947 */ /* 0x000fea000b800000 */
[----:B------:R-:W0:Y:S02]  /*06f0*/  SHFL.DOWN PT, R2, R7, 0x10, 0x1f ;  /* 0x0a001f0007027f89 */ /* 0x000e2400000e0000 */
[----:B0-----:R-:W-:-:S05]  /*0700*/  IMAD.IADD R2, R7, 0x1, R2 ;  /* 0x0000000107027824 */ /* 0x001fca00078e0202 */
[----:B------:R-:W0:Y:S02]  /*0710*/  SHFL.DOWN PT, R5, R2, 0x8, 0x1f ;  /* 0x09001f0002057f89 */ /* 0x000e2400000e0000 */
[----:B0-----:R-:W-:-:S05]  /*0720*/  IADD3 R5, PT, PT, R2, R5, RZ ;  /* 0x0000000502057210 */ /* 0x001fca0007ffe0ff */
[----:B------:R-:W0:Y:S02]  /*0730*/  SHFL.DOWN PT, R4, R5, 0x4, 0x1f ;  /* 0x08801f0005047f89 */ /* 0x000e2400000e0000 */
[----:B0-----:R-:W-:-:S05]  /*0740*/  IMAD.IADD R4, R5, 0x1, R4 ;  /* 0x0000000105047824 */ /* 0x001fca00078e0204 */
[----:B------:R-:W0:Y:S02]  /*0750*/  SHFL.DOWN PT, R9, R4, 0x2, 0x1f ;  /* 0x08401f0004097f89 */ /* 0x000e2400000e0000 */
[----:B0-----:R-:W-:-:S05]  /*0760*/  IADD3 R9, PT, PT, R4, R9, RZ ;  /* 0x0000000904097210 */ /* 0x001fca0007ffe0ff */
[----:B------:R0:W1:Y:S02]  /*0770*/  SHFL.DOWN PT, R6, R9, 0x1, 0x1f ;  /* 0x08201f0009067f89 */ /* 0x00006400000e0000 */
.L_x_14:
[----:B-1----:R-:W-:-:S07]  /*0780*/  IMAD.IADD R7, R9, 0x1, R6 ;  /* 0x0000000109077824 */ /* 0x002fce00078e0206 */
.L_x_7:
[----:B------:R-:W-:Y:S05]  /*0790*/  BSYNC B0 ;  /* 0x0000000000007941 */ /* 0x000fea0003800000 */
.L_x_6:
[----:B------:R-:W-:-:S13]  /*07a0*/  ISETP.NE.AND P0, PT, R3, RZ, PT ;  /* 0x000000ff0300720c */ /* 0x000fda0003f05270 */
[----:B------:R-:W-:Y:S05]  /*07b0*/  @P0 EXIT ;  /* 0x000000000000094d */ /* 0x000fea0003800000 */
[----:B------:R-:W1:Y:S02]  /*07c0*/  LDC.64 R2, c[0x0][0x388] ;  /* 0x0000e200ff027b82 */ /* 0x000e640000000a00 */
[----:B-1----:R-:W-:-:S05]  /*07d0*/  IMAD.WIDE.U32 R2, R0, 0x4, R2 ;  /* 0x0000000400027825 */ /* 0x002fca00078e0002 */
[----:B------:R-:W-:Y:S01]  /*07e0*/  STG.E desc[UR6][R2.64], R7 ;  /* 0x0000000702007986 */ /* 0x000fe2000c101906 */
[----:B------:R-:W-:Y:S05]  /*07f0*/  EXIT ;  /* 0x000000000000794d */ /* 0x000fea0003800000 */
.L_x_8:
[----:B------:R-:W-:Y:S02]  /*0800*/  HFMA2 R10, -RZ, RZ, 0, 9.5367431640625e-07 ;  /* 0x00000010ff0a7431 */ /* 0x000fe400000001ff */
[----:B------:R-:W-:Y:S01]  /*0810*/  IMAD.MOV.U32 R11, RZ, RZ, 0x1f ;  /* 0x0000001fff0b7424 */ /* 0x000fe200078e00ff */
[----:B------:R-:W-:-:S07]  /*0820*/  MOV R8, 0xffffffff ;  /* 0xffffffff00087802 */ /* 0x000fce0000000f00 */
[----:B------:R-:W-:Y:S05]  /*0830*/  WARPSYNC.COLLECTIVE R8, `(.L_x_9) ;  /* 0x0000000008087348 */ /* 0x000fea0003c00000 */
[----:B------:R0:W1:Y:S02]  /*0840*/  SHFL.DOWN P0, R6, R7, R10, R11 ;  /* 0x0800000a07067389 */ /* 0x000064000000000b */
[----:B01----:R-:W-:Y:S05]  /*0850*/  ENDCOLLECTIVE ;  /* 0x000000000000791b */ /* 0x003fea0003800000 */
.L_x_9:
[----:B------:R-:W-:Y:S02]  /*0860*/  HFMA2 R10, -RZ, RZ, 0, 4.76837158203125e-07 ;  /* 0x00000008ff0a7431 */ /* 0x000fe400000001ff */
[----:B------:R-:W-:-:S05]  /*0870*/  IMAD.MOV.U32 R2, RZ, RZ, R6 ;  /* 0x000000ffff027224 */ /* 0x000fca00078e0006 */
[----:B------:R-:W-:-:S05]  /*0880*/  IADD3 R2, PT, PT, R7, R2, RZ ;  /* 0x0000000207027210 */ /* 0x000fca0007ffe0ff */
[----:B------:R-:W-:-:S07]  /*0890*/  IMAD.MOV.U32 R7, RZ, RZ, R2 ;  /* 0x000000ffff077224 */ /* 0x000fce00078e0002 */
[----:B------:R-:W-:Y:S05]  /*08a0*/  WARPSYNC.COLLECTIVE R8, `(.L_x_10) ;  /* 0x0000000008087348 */ /* 0x000fea0003c00000 */
[----:B------:R0:W1:Y:S02]  /*08b0*/  SHFL.DOWN P0, R6, R7, R10, R11 ;  /* 0x0800000a07067389 */ /* 0x000064000000000b */
[----:B01----:R-:W-:Y:S05]  /*08c0*/  ENDCOLLECTIVE ;  /* 0x000000000000791b */ /* 0x003fea0003800000 */
.L_x_10:
[----:B------:R-:W-:Y:S01]  /*08d0*/  MOV R10, 0x4 ;  /* 0x00000004000a7802 */ /* 0x000fe20000000f00 */
[----:B------:R-:W-:-:S05]  /*08e0*/  IMAD.MOV.U32 R5, RZ, RZ, R6 ;  /* 0x000000ffff057224 */ /* 0x000fca00078e0006 */
[----:B------:R-:W-:-:S05]  /*08f0*/  IADD3 R5, PT, PT, R2, R5, RZ ;  /* 0x0000000502057210 */ /* 0x000fca0007ffe0ff */
[----:B------:R-:W-:-:S07]  /*0900*/  IMAD.MOV.U32 R7, RZ, RZ, R5 ;  /* 0x000000ffff077224 */ /* 0x000fce00078e0005 */
[----:B------:R-:W-:Y:S05]  /*0910*/  WARPSYNC.COLLECTIVE R8, `(.L_x_11) ;  /* 0x0000000008087348 */ /* 0x000fea0003c00000 */
[----:B------:R0:W1:Y:S02]  /*0920*/  SHFL.DOWN P0, R6, R7, R10, R11 ;  /* 0x0800000a07067389 */ /* 0x000064000000000b */
[----:B01----:R-:W-:Y:S05]  /*0930*/  ENDCOLLECTIVE ;  /* 0x000000000000791b */ /* 0x003fea0003800000 */
.L_x_11:
[----:B------:R-:W-:Y:S02]  /*0940*/  HFMA2 R10, -RZ, RZ, 0, 1.1920928955078125e-07 ;  /* 0x00000002ff0a7431 */ /* 0x000fe400000001ff */
[----:B------:R-:W-:-:S05]  /*0950*/  IMAD.MOV.U32 R4, RZ, RZ, R6 ;  /* 0x000000ffff047224 */ /* 0x000fca00078e0006 */
[----:B------:R-:W-:-:S05]  /*0960*/  IADD3 R4, PT, PT, R5, R4, RZ ;  /* 0x0000000405047210 */ /* 0x000fca0007ffe0ff */
[----:B------:R-:W-:-:S07]  /*0970*/  IMAD.MOV.U32 R7, RZ, RZ, R4 ;  /* 0x000000ffff077224 */ /* 0x000fce00078e0004 */
[----:B------:R-:W-:Y:S05]  /*0980*/  WARPSYNC.COLLECTIVE R8, `(.L_x_12) ;  /* 0x0000000008087348 */ /* 0x000fea0003c00000 */
[----:B------:R0:W1:Y:S02]  /*0990*/  SHFL.DOWN P0, R6, R7, R10, R11 ;  /* 0x0800000a07067389 */ /* 0x000064000000000b */
[----:B01----:R-:W-:Y:S05]  /*09a0*/  ENDCOLLECTIVE ;  /* 0x000000000000791b */ /* 0x003fea0003800000 */
.L_x_12:
[----:B------:R-:W-:Y:S01]  /*09b0*/  MOV R10, 0x1 ;  /* 0x00000001000a7802 */ /* 0x000fe20000000f00 */
[----:B------:R-:W-:-:S05]  /*09c0*/  IMAD.MOV.U32 R9, RZ, RZ, R6 ;  /* 0x000000ffff097224 */ /* 0x000fca00078e0006 */
[----:B------:R-:W-:-:S05]  /*09d0*/  IADD3 R9, PT, PT, R4, R9, RZ ;  /* 0x0000000904097210 */ /* 0x000fca0007ffe0ff */
[----:B------:R-:W-:-:S07]  /*09e0*/  IMAD.MOV.U32 R7, RZ, RZ, R9 ;  /* 0x000000ffff077224 */ /* 0x000fce00078e0009 */
[----:B------:R-:W-:Y:S05]  /*09f0*/  WARPSYNC.COLLECTIVE R8, `(.L_x_13) ;  /* 0x0000000008087348 */ /* 0x000fea0003c00000 */
[----:B------:R0:W1:Y:S02]  /*0a00*/  SHFL.DOWN P0, R6, R7, R10, R11 ;  /* 0x0800000a07067389 */ /* 0x000064000000000b */
[----:B01----:R-:W-:Y:S05]  /*0a10*/  ENDCOLLECTIVE ;  /* 0x000000000000791b */ /* 0x003fea0003800000 */
.L_x_13:
[----:B------:R-:W-:Y:S05]  /*0a20*/  BRA `(.L_x_14) ;  /* 0xfffffffc00547947 */ /* 0x000fea000383ffff */
.L_x_15:
[----:B------:R-:W-:-:S00]  /*0a30*/  BRA `(.L_x_15) ;  /* 0xfffffffc00fc7947 */ /* 0x000fc0000383ffff */
[----:B------:R-:W-:-:S00]  /*0a40*/  NOP ;  /* 0x0000000000007918 */ /* 0x000fc00000000000 */
        /* <DEDUP_REMOVED lines=11> */
.L_x_24:


//--------------------- .text._Z8Kernel_APiS_     --------------------------
	.section	.text._Z8Kernel_APiS_,"ax",@progbits
	.align	128
        .global         _Z8Kernel_APiS_
        .type           _Z8Kernel_APiS_,@function
        .size           _Z8Kernel_APiS_,(.L_x_25 - _Z8Kernel_APiS_)
        .other          _Z8Kernel_APiS_,@"STO_CUDA_ENTRY STV_DEFAULT"
_Z8Kernel_APiS_:
.text._Z8Kernel_APiS_:
        /* <DEDUP_REMOVED lines=10> */
[----:B------:R-:W-:Y:S02]  /*00a0*/  IMAD.MOV.U32 R14, RZ, RZ, RZ ;  /* 0x000000ffff0e7224 */ /* 0x000fe400078e00ff */
        /* <DEDUP_REMOVED lines=10> */
[----:B0-----:R-:W-:Y:S02]  /*0150*/  IMAD.MOV.U32 R4, RZ, RZ, RZ ;  /* 0x000000ffff047224 */ /* 0x001fe400078e00ff */
[----:B-1----:R-:W-:-:S04]  /*0160*/  IMAD.MOV R11, RZ, RZ, -R5 ;  /* 0x000000ffff0b7224 */ /* 0x002fc800078e0a05 */
        /* <DEDUP_REMOVED lines=10> */
[----:B------:R-:W-:Y:S01]  /*0210*/  @P1 VIADD R9, R9, 0x1 ;  /* 0x0000000109091836 */ /* 0x000fe20000000000 */
[----:B------:R-:W-:-:S05]  /*0220*/  @!P2 LOP3.LUT R9, RZ, R2, RZ, 0x33, !PT ;  /* 0x00000002ff09a212 */ /* 0x000fca00078e33ff */
[----:B------:R-:W-:-:S05]  /*0230*/  IMAD.IADD R8, R8, 0x1, R9 ;  /* 0x0000000108087824 */ /* 0x000fca00078e0209 */
[C---:B------:R-:W-:Y:S02]  /*0240*/  ISETP.GE.U32.AND P0, PT, R8.reuse, 0x3, PT ;  /* 0x000000030800780c */ /* 0x040fe40003f06070 */
[----:B------:R-:W-:-:S04]  /*0250*/  IADD3 R6, PT, PT, R8, 0x1, RZ ;  /* 0x0000000108067810 */ /* 0x000fc80007ffe0ff */
[----:B------:R-:W-:-:S04]  /*0260*/  LOP3.LUT R15, R6, 0x3, RZ, 0xc0, !PT ;  /* 0x00000003060f7812 */ /* 0x000fc800078ec0ff */
[----:B------:R-:W-:-:S03]  /*0270*/  ISETP.NE.AND P1, PT, R15, RZ, PT ;  /* 0x000000ff0f00720c */ /* 0x000fc60003f25270 */
[----:B------:R-:W-:Y:S10]  /*0280*/  @!P0 BRA `(.L_x_19) ;  /* 0x00000000006c8947 */ /* 0x000ff40003800000 */
[----:B------:R-:W0:Y:S01]  /*0290*/  LDC.64 R4, c[0x0][0x380] ;  /* 0x0000e000ff047b82 */ /* 0x000e220000000a00 */
[----:B------:R-:W-:Y:S01]  /*02a0*/  LOP3.LUT R6, R6, 0xfffffffc, RZ, 0xc0, !PT ;  /* 0xfffffffc06067812 */ /* 0x000fe200078ec0ff */
[C---:B------:R-:W-:Y:S02]  /*02b0*/  IMAD R21, R0.reuse, 0x200, R3 ;  /* 0x0000020000157824 */ /* 0x040fe400078e0203 */
[----:B------:R-:W-:Y:S02]  /*02c0*/  HFMA2 R14, -RZ, RZ, 0, 0 ;  /* 0x00000000ff0e7431 */ /* 0x000fe400000001ff */
[----:B------:R-:W-:Y:S02]  /*02d0*/  IMAD R19, R0, 0x200, R7 ;  /* 0x0000020000137824 */ /* 0x000fe400078e0207 */
[----:B------:R-:W-:Y:S02]  /*02e0*/  IMAD.MOV.U32 R17, RZ, RZ, R3 ;  /* 0x000000ffff117224 */ /* 0x000fe400078e0003 */
[----:B------:R-:W-:-:S02]  /*02f0*/  IMAD.MOV R16, RZ, RZ, -R6 ;  /* 0x000000ffff107224 */ /* 0x000fc400078e0a06 */
[C-C-:B------:R-:W-:Y:S02]  /*0300*/  IMAD R23, R2.reuse, 0x2, R21.reuse ;  /* 0x0000000202177824 */ /* 0x140fe400078e0215 */
[----:B------:R-:W-:-:S07]  /*0310*/  IMAD R25, R2, 0x3, R21 ;  /* 0x0000000302197824 */ /* 0x000fce00078e0215 */
.L_x_20:
        /* <DEDUP_REMOVED lines=12> */
[C---:B------:R-:W-:Y:S02]  /*03e0*/  IMAD R23, R2.reuse, 0x4, R23 ;  /* 0x0000000402177824 */ /* 0x040fe400078e0217 */
[C---:B------:R-:W-:Y:S02]  /*03f0*/  IMAD R25, R2.reuse, 0x4, R25 ;  /* 0x0000000402197824 */ /* 0x040fe400078e0219 */
[----:B------:R-:W-:Y:S01]  /*0400*/  IMAD R21, R2, 0x4, R21 ;  /* 0x0000000402157824 */ /* 0x000fe200078e0215 */
[----:B--2---:R-:W-:-:S04]  /*0410*/  IADD3 R14, PT, PT, R6, R11, R14 ;  /* 0x0000000b060e7210 */ /* 0x004fc80007ffe00e */
[----:B---3--:R-:W-:Y:S01]  /*0420*/  IADD3 R14, PT, PT, R12, R9, R14 ;  /* 0x000000090c0e7210 */ /* 0x008fe20007ffe00e */
[----:B------:R-:W-:Y:S06]  /*0430*/  @P0 BRA `(.L_x_20) ;  /* 0xfffffffc00b80947 */ /* 0x000fec000383ffff */
.L_x_19:
[----:B------:R-:W-:Y:S05]  /*0440*/  BSYNC.RECONVERGENT B1 ;  /* 0x0000000000017941 */ /* 0x000fea0003800200 */
.L_x_18:
[----:B------:R-:W-:Y:S05]  /*0450*/  @!P1 BRA `(.L_x_17) ;  /* 0x0000000000289947 */ /* 0x000fea0003800000 */
[----:B------:R-:W0:Y:S01]  /*0460*/  LDC.64 R4, c[0x0][0x380] ;  /* 0x0000e000ff047b82 */ /* 0x000e220000000a00 */
[----:B------:R-:W-:Y:S01]  /*0470*/  LEA R7, R0, R17, 0x9 ;  /* 0x0000001100077211 */ /* 0x000fe200078e48ff */
[----:B------:R-:W-:-:S04]  /*0480*/  IMAD.MOV R15, RZ, RZ, -R15 ;  /* 0x000000ffff0f7224 */ /* 0x000fc800078e0a0f */
[----:B0-----:R-:W-:-:S07]  /*0490*/  IMAD.WIDE.U32 R4, R7, 0x4, R4 ;  /* 0x0000000407047825 */ /* 0x001fce00078e0004 */
.L_x_21:
[----:B------:R0:W2:Y:S01]  /*04a0*/  LDG.E R7, desc[UR6][R4.64] ;  /* 0x0000000604077981 */ /* 0x0000a2000c1e1900 */
[----:B------:R-:W-:-:S05]  /*04b0*/  VIADD R15, R15, 0x1 ;  /* 0x000000010f0f7836 */ /* 0x000fca0000000000 */
[----:B------:R-:W-:Y:S01]  /*04c0*/  ISETP.NE.AND P0, PT, R15, RZ, PT ;  /* 0x000000ff0f00720c */ /* 0x000fe20003f05270 */
[----:B0-----:R-:W-:-:S04]  /*04d0*/  IMAD.WIDE.U32 R4, R2, 0x4, R4 ;  /* 0x0000000402047825 */ /* 0x001fc800078e0004 */
[----:B--2---:R-:W-:-:S08]  /*04e0*/  IMAD.IADD R14, R7, 0x1, R14 ;  /* 0x00000001070e7824 */ /* 0x004fd000078e020e */
[----:B------:R-:W-:Y:S05]  /*04f0*/  @P0 BRA `(.L_x_21) ;  /* 0xfffffffc00e80947 */ /* 0x000fea000383ffff */
.L_x_17:
[----:B------:R-:W-:Y:S05]  /*0500*/  BSYNC.RECONVERGENT B0 ;  /* 0x0000000000007941 */ /* 0x000fea0003800200 */
.L_x_16:
[----:B------:R-:W0:Y:S01]  /*0510*/  S2UR UR5, SR_CgaCtaId ;  /* 0x00000000000579c3 */ /* 0x000e220000008800 */
[----:B------:R-:W-:-:S07]  /*0520*/  UMOV UR4, 0x400 ;  /* 0x0000040000047882 */ /* 0x000fce0000000000 */
[----:B------:R-:W1:Y:S01]  /*0530*/  LDC R6, c[0x0][0x360] ;  /* 0x0000d800ff067b82 */ /* 0x000e620000000800 */
[----:B0-----:R-:W-:-:S06]  /*0540*/  ULEA UR4, UR5, UR4, 0x18 ;  /* 0x0000000405047291 */ /* 0x001fcc000f8ec0ff */
[----:B------:R-:W-:Y:S02]  /*0550*/  LEA R5, R3, UR4, 0x2 ;  /* 0x0000000403057c11 */ /* 0x000fe4000f8e10ff */
[----:B-1----:R-:W-:-:S03]  /*0560*/  ISETP.GE.U32.AND P0, PT, R6, 0x22, PT ;  /* 0x000000220600780c */ /* 0x002fc60003f06070 */
[----:B------:R0:W-:Y:S01]  /*0570*/  STS [R5], R14 ;  /* 0x0000000e05007388 */ /* 0x0001e20000000800 */
[----:B------:R-:W-:Y:S09]  /*0580*/  BAR.SYNC.DEFER_BLOCKING 0x0 ;  /* 0x0000000000007b1d */ /* 0x000ff20000010000 */
[----:B0-----:R-:W-:Y:S05]  /*0590*/  @!P0 BRA `(.L_x_22) ;  /* 0x0000000000c48947 */ /* 0x001fea0003800000 */
[----:B------:R-:W-:-:S04]  /*05a0*/  SHF.R.U32.HI R2, RZ, 0x1, R6 ;  /* 0x00000001ff027819 */ /* 0x000fc80000011606 */
[----:B------:R-:W-:-:S13]  /*05b0*/  ISETP.GE.U32.AND P0, PT, R3, R2, PT ;  /* 0x000000020300720c */ /* 0x000fda0003f06070 */
[----:B------:R-:W-:Y:S01]  /*05c0*/  @!P0 LEA R2, R2, R5, 0x2 ;  /* 0x0000000502028211 */ /* 0x000fe200078e10ff */
[----:B------:R-:W-:Y:S05]  /*05d0*/  @!P0 LDS R7, [R5] ;  /* 0x0000000005078984 */ /* 0x000fea0000000800 */
[----:B------:R-:W0:Y:S02]  /*05e0*/  @!P0 LDS R2, [R2] ;  /* 0x0000000002028984 */ /* 0x000e240000000800 */
[----:B0-----:R-:W-:-:S05]  /*05f0*/  @!P0 IMAD.IADD R4, R2, 0x1, R7 ;  /* 0x0000000102048824 */ /* 0x001fca00078e0207 */
[----:B------:R0:W-:Y:S01]  /*0600*/  @!P0 STS [R5], R4 ;  /* 0x0000000405008388 */ /* 0x0001e20000000800 */
[----:B------:R-:W-:Y:S01]  /*0610*/  BAR.SYNC.DEFER_BLOCKING 0x0 ;  /* 0x0000000000007b1d */ /* 0x000fe20000010000 */
[----:B------:R-:W-:-:S13]  /*0620*/  ISETP.GE.U32.AND P0, PT, R6, 0x44, PT ;  /* 0x000000440600780c */ /* 0x000fda0003f06070 */
[----:B0-----:R-:W-:Y:S05]  /*0630*/  @!P0 BRA `(.L_x_22) ;  /* 0x00000000009c8947 */ /* 0x001fea0003800000 */
[----:B------:R-:W-:-:S04]  /*0640*/  SHF.R.U32.HI R2, RZ, 0x2, R6 ;  /* 0x00000002ff027819 */ /* 0x000fc80000011606 */
[----:B------:R-:W-:-:S13]  /*0650*/  ISETP.GE.U32.AND P0, PT, R3, R2, PT ;  /* 0x000000020300720c */ /* 0x000fda0003f06070 */
[----:B------:R-:W-:Y:S01]  /*0660*/  @!P0 LOP3.LUT R2, R6, 0x7fc, RZ, 0xc0, !PT ;  /* 0x000007fc06028812 */ /* 0x000fe200078ec0ff */
[----:B------:R-:W-:Y:S04]  /*0670*/  @!P0 LDS R7, [R5] ;  /* 0x0000000005078984 */ /* 0x000fe80000000800 */
[----:B------:R-:W-:-:S06]  /*0680*/  @!P0 IMAD.IADD R2, R5, 0x1, R2 ;  /* 0x0000000105028824 */ /* 0x000fcc00078e0202 */
        /* <DEDUP_REMOVED lines=18> */
[----:B------:R-:W-:Y:S01]  /*07b0*/  @!P0 IMAD R2, R2, 0x4, R5 ;  /* 0x0000000402028824 */ /* 0x000fe200078e0205 */
        /* <DEDUP_REMOVED lines=14> */
[----:B------:R-:W-:Y:S06]  /*08a0*/  BAR.SYNC.DEFER_BLOCKING 0x0 ;  /* 0x0000000000007b1d */ /* 0x000fec0000010000 */
.L_x_22:
[----:B------:R-:W-:-:S13]  /*08b0*/  ISETP.GT.U32.AND P0, PT, R3, 0xf, PT ;  /* 0x0000000f0300780c */ /* 0x000fda0003f04070 */
[----:B------:R-:W-:Y:S05]  /*08c0*/  @P0 EXIT ;  /* 0x000000000000094d */ /* 0x000fea0003800000 */
[----:B------:R-:W-:Y:S01]  /*08d0*/  LDS R2, [R5+0x40] ;  /* 0x0000400005027984 */ /* 0x000fe20000000800 */
[----:B------:R-:W-:-:S03]  /*08e0*/  ISETP.NE.AND P0, PT, R3, RZ, PT ;  /* 0x000000ff0300720c */ /* 0x000fc60003f05270 */
[----:B------:R-:W-:Y:S04]  /*08f0*/  LDS R7, [R5] ;  /* 0x0000000005077984 */ /* 0x000fe80000000800 */
[----:B0-----:R-:W0:Y:S04]  /*0900*/  LDS R4, [R5+0x20] ;  /* 0x0000200005047984 */ /* 0x001e280000000800 */
[----:B------:R-:W-:Y:S04]  /*0910*/  LDS R9, [R5+0x10] ;  /* 0x0000100005097984 */ /* 0x000fe80000000800 */
[----:B------:R-:W1:Y:S04]  /*0920*/  LDS R6, [R5+0x8] ;  /* 0x0000080005067984 */ /* 0x000e680000000800 */
[----:B------:R-:W2:Y:S01]  /*0930*/  LDS R11, [R5+0x4] ;  /* 0x00000400050b7984 */ /* 0x000ea20000000800 */
[----:B0-----:R-:W-:-:S04]  /*0940*/  IADD3 R2, PT, PT, R4, R7, R2 ;  /* 0x0000000704027210 */ /* 0x001fc80007ffe002 */
[----:B-1----:R-:W-:-:S05]  /*0950*/  IADD3 R2, PT, PT, R6, R9, R2 ;  /* 0x0000000906027210 */ /* 0x002fca0007ffe002 */
[----:B--2---:R-:W-:-:S05]  /*0960*/  IMAD.IADD R2, R2, 0x1, R11 ;  /* 0x0000000102027824 */ /* 0x004fca00078e020b */
[----:B------:R0:W-:Y:S01]  /*0970*/  STS [R5], R2 ;  /* 0x0000000205007388 */ /* 0x0001e20000000800 */
[----:B------:R-:W-:Y:S05]  /*0980*/  @P0 EXIT ;  /* 0x000000000000094d */ /* 0x000fea0003800000 */
[----:B0-----:R-:W0:Y:S01]  /*0990*/  LDS R5, [UR4] ;  /* 0x00000004ff057984 */ /* 0x001e220008000800 */
[----:B------:R-:W1:Y:S02]  /*09a0*/  LDC.64 R2, c[0x0][0x388] ;  /* 0x0000e200ff027b82 */ /* 0x000e640000000a00 */
[----:B-1----:R-:W-:-:S05]  /*09b0*/  IMAD.WIDE.U32 R2, R0, 0x4, R2 ;  /* 0x0000000400027825 */ /* 0x002fca00078e0002 */
[----:B0-----:R-:W-:Y:S01]  /*09c0*/  STG.E desc[UR6][R2.64], R5 ;  /* 0x0000000502007986 */ /* 0x001fe2000c101906 */
[----:B------:R-:W-:Y:S05]  /*09d0*/  EXIT ;  /* 0x000000000000794d */ /* 0x000fea0003800000 */
.L_x_23:
        /* <DEDUP_REMOVED lines=10> */
.L_x_25:


//--------------------- .nv.shared._Z8Kernel_BPiS_ --------------------------
	.section	.nv.shared._Z8Kernel_BPiS_,"aw",@nobits
	.sectionflags	@""
	.align	4
.nv.shared._Z8Kernel_BPiS_:
	.zero		1152


//--------------------- .nv.shared.reserved.0     --------------------------
	.section	.nv.shared.reserved.0,"aw",@nobits
	.weak		__nv_reservedSMEM_offset_0_alias
	.size		__nv_reservedSMEM_offset_0_alias, 0, 64
	.other		__nv_reservedSMEM_offset_0_alias,@"STO_CUDA_RESERVED_SHARED STV_DEFAULT"
__nv_reservedSMEM_offset_0_alias:
	.zero		0
	.zero		64


//--------------------- .nv.shared._Z8Kernel_APiS_ --------------------------
	.section	.nv.shared._Z8Kernel_APiS_,"aw",@nobits
	.sectionflags	@""
	.align	4
.nv.shared._Z8Kernel_APiS_:
	.zero		2048


//--------------------- .nv.constant0._Z8Kernel_BPiS_ --------------------------
	.section	.nv.constant0._Z8Kernel_BPiS_,"a",@progbits
	.sectionflags	@""
	.align	4
.nv.constant0._Z8Kernel_BPiS_:
	.zero		912


//--------------------- .nv.constant0._Z8Kernel_APiS_ --------------------------
	.section	.nv.constant0._Z8Kernel_APiS_,"a",@progbits
	.sectionflags	@""
	.align	4
.nv.constant0._Z8Kernel_APiS_:
	.zero		912


//--------------------- SYMBOLS --------------------------

	.type		.nv.reservedSmem.offset0,@object
	.size		.nv.reservedSmem.offset0,0x4
	.type		.nv.reservedSmem.cap,@object
	.size		.nv.reservedSmem.cap,0x4
